//
// Generated by NVIDIA NVVM Compiler
//
// Compiler Build ID: CL-36424714
// Cuda compilation tools, release 13.0, V13.0.88
// Based on NVVM 20.0.0
//

.version 9.0
.target sm_100
.address_size 64

	// .globl	add

.visible .entry add(
	.param .u32 add_param_0,
	.param .u64 .ptr .align 1 add_param_1,
	.param .u64 .ptr .align 1 add_param_2,
	.param .u64 .ptr .align 1 add_param_3
)
{
	.reg .pred 	%p<3>;
	.reg .b32 	%r<11>;
	.reg .b32 	%f<4>;
	.reg .b64 	%rd<11>;

	ld.param.u32 	%r6, [add_param_0];
	ld.param.u64 	%rd4, [add_param_1];
	ld.param.u64 	%rd5, [add_param_2];
	ld.param.u64 	%rd6, [add_param_3];
	mov.u32 	%r7, %ctaid.x;
	mov.u32 	%r1, %ntid.x;
	mov.u32 	%r8, %tid.x;
	mad.lo.s32 	%r10, %r7, %r1, %r8;
	setp.ge.s32 	%p1, %r10, %r6;
	@%p1 bra 	$L__BB0_3;
	mov.u32 	%r9, %nctaid.x;
	mul.lo.s32 	%r3, %r1, %r9;
	cvta.to.global.u64 	%rd1, %rd4;
	cvta.to.global.u64 	%rd2, %rd5;
	cvta.to.global.u64 	%rd3, %rd6;
$L__BB0_2:
	mul.wide.s32 	%rd7, %r10, 4;
	add.s64 	%rd8, %rd1, %rd7;
	ld.global.f32 	%f1, [%rd8];
	add.s64 	%rd9, %rd2, %rd7;
	ld.global.f32 	%f2, [%rd9];
	add.f32 	%f3, %f1, %f2;
	add.s64 	%rd10, %rd3, %rd7;
	st.global.f32 	[%rd10], %f3;
	add.s32 	%r10, %r10, %r3;
	setp.lt.s32 	%p2, %r10, %r6;
	@%p2 bra 	$L__BB0_2;
$L__BB0_3:
	ret;

}


// ===== COMPILED SASS (sm_100) =====

	.target	sm_100

	.elftype	@"ET_EXEC"


//--------------------- .note.nv.tkinfo           --------------------------
	.section	.note.nv.tkinfo,"",@"SHT_NOTE"
	.sectionflags	@"SHF_NOTE_NV_TKINFO"
	.tkinfo
        /*0018*/ 	.word	0x00000002
        /*0030*/ 	.string	""
        /*0030*/ 	.string	"ptxas"
        /*0030*/ 	.string	"Cuda compilation tools, release 13.0, V13.0.88"
        /*0030*/ 	.string	"Build cuda_13.0.r13.0/compiler.36424714_0"
        /*0030*/ 	.string	"-arch sm_100 -m 64 "



//--------------------- .note.nv.cuinfo           --------------------------
	.section	.note.nv.cuinfo,"",@"SHT_NOTE"
	.sectionflags	@"SHF_NOTE_NV_CUINFO"
        /*0018*/ 	.short	0x0002
        /*001a*/ 	.short	0x0064
        /*001c*/ 	.short	0x0082
	.zero		2


//--------------------- .nv.info                  --------------------------
	.section	.nv.info,"",@"SHT_CUDA_INFO"
	.align	4


	//----- nvinfo : EIATTR_REGCOUNT
	.align		4
        /*0000*/ 	.byte	0x04, 0x2f
        /*0002*/ 	.short	(.L_1 - .L_0)
	.align		4
.L_0:
        /*0004*/ 	.word	index@(add)
        /*0008*/ 	.word	0x00000014


	//----- nvinfo : EIATTR_FRAME_SIZE
	.align		4
.L_1:
        /*000c*/ 	.byte	0x04, 0x11
        /*000e*/ 	.short	(.L_3 - .L_2)
	.align		4
.L_2:
        /*0010*/ 	.word	index@(add)
        /*0014*/ 	.word	0x00000000


	//----- nvinfo : EIATTR_MIN_STACK_SIZE
	.align		4
.L_3:
        /*0018*/ 	.byte	0x04, 0x12
        /*001a*/ 	.short	(.L_5 - .L_4)
	.align		4
.L_4:
        /*001c*/ 	.word	index@(add)
        /*0020*/ 	.word	0x00000000
.L_5:


//--------------------- .nv.compat                --------------------------
	.section	.nv.compat,"",@"SHT_CUDA_COMPAT_INFO"
	.align	4
        /*0000*/ 	.byte	0x02, 0x09, 0x00, 0x00, 0x02, 0x02, 0x01, 0x00, 0x02, 0x05, 0x05, 0x00, 0x03, 0x07, 0x01, 0x01
        /*0010*/ 	.byte	0x02, 0x03, 0x00, 0x00, 0x02, 0x06, 0x01, 0x00, 0x04, 0x0b, 0x08, 0x00, 0x09, 0x00, 0x00, 0x00
        /*0020*/ 	.byte	0x00, 0x00, 0x00, 0x00


//--------------------- .nv.info.add              --------------------------
	.section	.nv.info.add,"",@"SHT_CUDA_INFO"
	.sectionflags	@""
	.align	4


	//----- nvinfo : EIATTR_CUDA_API_VERSION
	.align		4
        /*0000*/ 	.byte	0x04, 0x37
        /*0002*/ 	.short	(.L_7 - .L_6)
.L_6:
        /*0004*/ 	.word	0x00000082


	//----- nvinfo : EIATTR_KPARAM_INFO
	.align		4
.L_7:
        /*0008*/ 	.byte	0x04, 0x17
        /*000a*/ 	.short	(.L_9 - .L_8)
.L_8:
        /*000c*/ 	.word	0x00000000
        /*0010*/ 	.short	0x0003
        /*0012*/ 	.short	0x0018
        /*0014*/ 	.byte	0x00, 0xf5, 0x21, 0x00


	//----- nvinfo : EIATTR_KPARAM_INFO
	.align		4
.L_9:
        /*0018*/ 	.byte	0x04, 0x17
        /*001a*/ 	.short	(.L_11 - .L_10)
.L_10:
        /*001c*/ 	.word	0x00000000
        /*0020*/ 	.short	0x0002
        /*0022*/ 	.short	0x0010
        /*0024*/ 	.byte	0x00, 0xf5, 0x21, 0x00


	//----- nvinfo : EIATTR_KPARAM_INFO
	.align		4
.L_11:
        /*0028*/ 	.byte	0x04, 0x17
        /*002a*/ 	.short	(.L_13 - .L_12)
.L_12:
        /*002c*/ 	.word	0x00000000
        /*0030*/ 	.short	0x0001
        /*0032*/ 	.short	0x0008
        /*0034*/ 	.byte	0x00, 0xf5, 0x21, 0x00


	//----- nvinfo : EIATTR_KPARAM_INFO
	.align		4
.L_13:
        /*0038*/ 	.byte	0x04, 0x17
        /*003a*/ 	.short	(.L_15 - .L_14)
.L_14:
        /*003c*/ 	.word	0x00000000
        /*0040*/ 	.short	0x0000
        /*0042*/ 	.short	0x0000
        /*0044*/ 	.byte	0x00, 0xf0, 0x11, 0x00


	//----- nvinfo : EIATTR_SPARSE_MMA_MASK
	.align		4
.L_15:
        /*0048*/ 	.byte	0x03, 0x50
        /*004a*/ 	.short	0x0000


	//----- nvinfo : EIATTR_MAXREG_COUNT
	.align		4
        /*004c*/ 	.byte	0x03, 0x1b
        /*004e*/ 	.short	0x00ff


	//----- nvinfo : EIATTR_MERCURY_ISA_VERSION
	.align		4
        /*0050*/ 	.byte	0x03, 0x5f
        /*0052*/ 	.short	0x0101


	//----- nvinfo : EIATTR_VRC_CTA_INIT_COUNT
	.align		4
        /*0054*/ 	.byte	0x02, 0x4a
	.zero		1
	.zero		1


	//----- nvinfo : EIATTR_EXIT_INSTR_OFFSETS
	.align		4
        /*0058*/ 	.byte	0x04, 0x1c
        /*005a*/ 	.short	(.L_17 - .L_16)


	//   ....[0]....
.L_16:
        /*005c*/ 	.word	0x00000070


	//   ....[1]....
        /*0060*/ 	.word	0x00000180


	//----- nvinfo : EIATTR_CRS_STACK_SIZE
	.align		4
.L_17:
        /*0064*/ 	.byte	0x04, 0x1e
        /*0066*/ 	.short	(.L_19 - .L_18)
.L_18:
        /*0068*/ 	.word	0x00000000


	//----- nvinfo : EIATTR_CBANK_PARAM_SIZE
	.align		4
.L_19:
        /*006c*/ 	.byte	0x03, 0x19
        /*006e*/ 	.short	0x0020


	//----- nvinfo : EIATTR_PARAM_CBANK
	.align		4
        /*0070*/ 	.byte	0x04, 0x0a
        /*0072*/ 	.short	(.L_21 - .L_20)
	.align		4
.L_20:
        /*0074*/ 	.word	index@(.nv.constant0.add)
        /*0078*/ 	.short	0x0380
        /*007a*/ 	.short	0x0020


	//----- nvinfo : EIATTR_SW_WAR
	.align		4
.L_21:
        /*007c*/ 	.byte	0x04, 0x36
        /*007e*/ 	.short	(.L_23 - .L_22)
.L_22:
        /*0080*/ 	.word	0x00000008
.L_23:


//--------------------- .nv.callgraph             --------------------------
	.section	.nv.callgraph,"",@"SHT_CUDA_CALLGRAPH"
	.align	4
	.sectionentsize	8
	.align		4
        /*0000*/ 	.word	0x00000000
	.align		4
        /*0004*/ 	.word	0xffffffff
	.align		4
        /*0008*/ 	.word	0x00000000
	.align		4
        /*000c*/ 	.word	0xfffffffe
	.align		4
        /*0010*/ 	.word	0x00000000
	.align		4
        /*0014*/ 	.word	0xfffffffd
	.align		4
        /*0018*/ 	.word	0x00000000
	.align		4
        /*001c*/ 	.word	0xfffffffc


//--------------------- .text.add                 --------------------------
	.section	.text.add,"ax",@progbits
	.align	128
        .global         add
        .type           add,@function
        .size           add,(.L_x_2 - add)
        .other          add,@"STO_CUDA_ENTRY STV_DEFAULT"
add:
.text.add:
[----:B------:R-:W-:Y:S01]  /*0000*/  LDC R1, c[0x0][0x37c] ;  /* 0x0000df00ff017b82 */ /* 0x000fe20000000800 */
[----:B------:R-:W0:Y:S07]  /*0010*/  S2R R0, SR_TID.X ;  /* 0x0000000000007919 */ /* 0x000e2e0000002100 */
[----:B------:R-:W0:Y:S01]  /*0020*/  S2UR UR4, SR_CTAID.X ;  /* 0x00000000000479c3 */ /* 0x000e220000002500 */
[----:B------:R-:W1:Y:S07]  /*0030*/  LDCU UR5, c[0x0][0x380] ;  /* 0x00007000ff0577ac */ /* 0x000e6e0008000800 */
[----:B------:R-:W0:Y:S02]  /*0040*/  LDC R15, c[0x0][0x360] ;  /* 0x0000d800ff0f7b82 */ /* 0x000e240000000800 */
[----:B0-----:R-:W-:-:S05]  /*0050*/  IMAD R0, R15, UR4, R0 ;  /* 0x000000040f007c24 */ /* 0x001fca000f8e0200 */
[----:B-1----:R-:W-:-:S13]  /*0060*/  ISETP.GE.AND P0, PT, R0, UR5, PT ;  /* 0x0000000500007c0c */ /* 0x002fda000bf06270 */
[----:B------:R-:W-:Y:S05]  /*0070*/  @P0 EXIT ;  /* 0x000000000000094d */ /* 0x000fea0003800000 */
[----:B------:R-:W0:Y:S01]  /*0080*/  LDC.64 R8, c[0x0][0x388] ;  /* 0x0000e200ff087b82 */ /* 0x000e220000000a00 */
[----:B------:R-:W1:Y:S01]  /*0090*/  LDCU UR4, c[0x0][0x370] ;  /* 0x00006e00ff0477ac */ /* 0x000e620008000800 */
[----:B------:R-:W2:Y:S06]  /*00a0*/  LDCU.64 UR6, c[0x0][0x358] ;  /* 0x00006b00ff0677ac */ /* 0x000eac0008000a00 */
[----:B------:R-:W3:Y:S08]  /*00b0*/  LDC.64 R10, c[0x0][0x390] ;  /* 0x0000e400ff0a7b82 */ /* 0x000ef00000000a00 */
[----:B------:R-:W4:Y:S01]  /*00c0*/  LDC.64 R12, c[0x0][0x398] ;  /* 0x0000e600ff0c7b82 */ /* 0x000f220000000a00 */
[----:B-1----:R-:W-:-:S07]  /*00d0*/  IMAD R15, R15, UR4, RZ ;  /* 0x000000040f0f7c24 */ /* 0x002fce000f8e02ff */
.L_x_0:
[----:B0-----:R-:W-:-:S04]  /*00e0*/  IMAD.WIDE R2, R0, 0x4, R8 ;  /* 0x0000000400027825 */ /* 0x001fc800078e0208 */
[C---:B---3--:R-:W-:Y:S02]  /*00f0*/  IMAD.WIDE R4, R0.reuse, 0x4, R10 ;  /* 0x0000000400047825 */ /* 0x048fe400078e020a */
[----:B--2---:R-:W2:Y:S04]  /*0100*/  LDG.E R2, desc[UR6][R2.64] ;  /* 0x0000000602027981 */ /* 0x004ea8000c1e1900 */
[----:B------:R-:W2:Y:S01]  /*0110*/  LDG.E R5, desc[UR6][R4.64] ;  /* 0x0000000604057981 */ /* 0x000ea2000c1e1900 */
[----:B-1--4-:R-:W-:Y:S01]  /*0120*/  IMAD.WIDE R6, R0, 0x4, R12 ;  /* 0x0000000400067825 */ /* 0x012fe200078e020c */
[----:B------:R-:W-:-:S04]  /*0130*/  IADD3 R0, PT, PT, R15, R0, RZ ;  /* 0x000000000f007210 */ /* 0x000fc80007ffe0ff */
[----:B------:R-:W-:Y:S01]  /*0140*/  ISETP.GE.AND P0, PT, R0, UR5, PT ;  /* 0x0000000500007c0c */ /* 0x000fe2000bf06270 */
[----:B--2---:R-:W-:-:S05]  /*0150*/  FADD R17, R2, R5 ;  /* 0x0000000502117221 */ /* 0x004fca0000000000 */
[----:B------:R1:W-:Y:S07]  /*0160*/  STG.E desc[UR6][R6.64], R17 ;  /* 0x0000001106007986 */ /* 0x0003ee000c101906 */
[----:B------:R-:W-:Y:S05]  /*0170*/  @!P0 BRA `(.L_x_0) ;  /* 0xfffffffc00d88947 */ /* 0x000fea000383ffff */
[----:B------:R-:W-:Y:S05]  /*0180*/  EXIT ;  /* 0x000000000000794d */ /* 0x000fea0003800000 */
.L_x_1:
[----:B------:R-:W-:-:S00]  /*0190*/  BRA `(.L_x_1) ;  /* 0xfffffffc00fc7947 */ /* 0x000fc0000383ffff */
[----:B------:R-:W-:-:S00]  /*01a0*/  NOP ;  /* 0x0000000000007918 */ /* 0x000fc00000000000 */
        /* <DEDUP_REMOVED lines=13> */
.L_x_2:


//--------------------- .nv.shared.reserved.0     --------------------------
	.section	.nv.shared.reserved.0,"aw",@nobits
	.weak		__nv_reservedSMEM_offset_0_alias
	.size		__nv_reservedSMEM_offset_0_alias, 0, 64
	.other		__nv_reservedSMEM_offset_0_alias,@"STO_CUDA_RESERVED_SHARED STV_DEFAULT"
__nv_reservedSMEM_offset_0_alias:
	.zero		0
	.zero		64


//--------------------- .nv.constant0.add         --------------------------
	.section	.nv.constant0.add,"a",@progbits
	.sectionflags	@""
	.align	4
.nv.constant0.add:
	.zero		928


//--------------------- SYMBOLS --------------------------

	.type		.nv.reservedSmem.offset0,@object
	.size		.nv.reservedSmem.offset0,0x4
